	.headerflags	@"EF_CUDA_TEXMODE_UNIFIED EF_CUDA_64BIT_ADDRESS EF_CUDA_ACCELERATORS EF_CUDA_SM90 EF_CUDA_VIRTUAL_SM(EF_CUDA_SM90)"
	.elftype	@"ET_EXEC"


//--------------------- .nv.info                  --------------------------
	.section	.nv.info,"",@"SHT_CUDA_INFO"
	.align	4


	//----- nvinfo : EIATTR_REGCOUNT
	.align		4
        /*0000*/ 	.byte	0x04, 0x2f
        /*0002*/ 	.short	(.L_1 - .L_0)
	.align		4
.L_0:
        /*0004*/ 	.word	index@(triton_poi_fused_maximum_pow_sub_0)
        /*0008*/ 	.word	0x00000010


	//----- nvinfo : EIATTR_MIN_STACK_SIZE
	.align		4
.L_1:
        /*000c*/ 	.byte	0x04, 0x12
        /*000e*/ 	.short	(.L_3 - .L_2)
	.align		4
.L_2:
        /*0010*/ 	.word	index@(triton_poi_fused_maximum_pow_sub_0)
        /*0014*/ 	.word	0x00000000


	//----- nvinfo : EIATTR_FRAME_SIZE
	.align		4
.L_3:
        /*0018*/ 	.byte	0x04, 0x11
        /*001a*/ 	.short	(.L_5 - .L_4)
	.align		4
.L_4:
        /*001c*/ 	.word	index@(triton_poi_fused_maximum_pow_sub_0)
        /*0020*/ 	.word	0x00000000


	//----- nvinfo : EIATTR_MIN_STACK_SIZE
	.align		4
.L_5:
        /*0024*/ 	.byte	0x04, 0x12
        /*0026*/ 	.short	(.L_7 - .L_6)
	.align		4
.L_6:
        /*0028*/ 	.word	index@(triton_poi_fused_maximum_pow_sub_0)
        /*002c*/ 	.word	0x00000000
.L_7:


//--------------------- .nv.info.triton_poi_fused_maximum_pow_sub_0 --------------------------
	.section	.nv.info.triton_poi_fused_maximum_pow_sub_0,"",@"SHT_CUDA_INFO"
	.sectionflags	@""
	.align	4


	//----- nvinfo : EIATTR_CUDA_API_VERSION
	.align		4
        /*0000*/ 	.byte	0x04, 0x37
        /*0002*/ 	.short	(.L_9 - .L_8)
.L_8:
        /*0004*/ 	.word	0x0000007c


	//----- nvinfo : EIATTR_KPARAM_INFO
	.align		4
.L_9:
        /*0008*/ 	.byte	0x04, 0x17
        /*000a*/ 	.short	(.L_11 - .L_10)
.L_10:
        /*000c*/ 	.word	0x00000000
        /*0010*/ 	.short	0x0004
        /*0012*/ 	.short	0x0020
        /*0014*/ 	.byte	0x00, 0xf0, 0x11, 0x00


	//----- nvinfo : EIATTR_KPARAM_INFO
	.align		4
.L_11:
        /*0018*/ 	.byte	0x04, 0x17
        /*001a*/ 	.short	(.L_13 - .L_12)
.L_12:
        /*001c*/ 	.word	0x00000000
        /*0020*/ 	.short	0x0003
        /*0022*/ 	.short	0x0018
        /*0024*/ 	.byte	0x00, 0xf4, 0x21, 0x00


	//----- nvinfo : EIATTR_KPARAM_INFO
	.align		4
.L_13:
        /*0028*/ 	.byte	0x04, 0x17
        /*002a*/ 	.short	(.L_15 - .L_14)
.L_14:
        /*002c*/ 	.word	0x00000000
        /*0030*/ 	.short	0x0002
        /*0032*/ 	.short	0x0010
        /*0034*/ 	.byte	0x00, 0xf4, 0x21, 0x00


	//----- nvinfo : EIATTR_KPARAM_INFO
	.align		4
.L_15:
        /*0038*/ 	.byte	0x04, 0x17
        /*003a*/ 	.short	(.L_17 - .L_16)
.L_16:
        /*003c*/ 	.word	0x00000000
        /*0040*/ 	.short	0x0001
        /*0042*/ 	.short	0x0008
        /*0044*/ 	.byte	0x00, 0xf4, 0x21, 0x00


	//----- nvinfo : EIATTR_KPARAM_INFO
	.align		4
.L_17:
        /*0048*/ 	.byte	0x04, 0x17
        /*004a*/ 	.short	(.L_19 - .L_18)
.L_18:
        /*004c*/ 	.word	0x00000000
        /*0050*/ 	.short	0x0000
        /*0052*/ 	.short	0x0000
        /*0054*/ 	.byte	0x00, 0xf4, 0x21, 0x00


	//----- nvinfo : EIATTR_SPARSE_MMA_MASK
	.align		4
.L_19:
        /*0058*/ 	.byte	0x03, 0x50
        /*005a*/ 	.short	0x0000


	//----- nvinfo : EIATTR_MAXREG_COUNT
	.align		4
        /*005c*/ 	.byte	0x03, 0x1b
        /*005e*/ 	.short	0x00ff


	//----- nvinfo : EIATTR_EXIT_INSTR_OFFSETS
	.align		4
        /*0060*/ 	.byte	0x04, 0x1c
        /*0062*/ 	.short	(.L_21 - .L_20)


	//   ....[0]....
.L_20:
        /*0064*/ 	.word	0x000001b0


	//   ....[1]....
        /*0068*/ 	.word	0x000001d0


	//----- nvinfo : EIATTR_REQNTID
	.align		4
.L_21:
        /*006c*/ 	.byte	0x04, 0x10
        /*006e*/ 	.short	(.L_23 - .L_22)
.L_22:
        /*0070*/ 	.word	0x00000080
        /*0074*/ 	.word	0x00000001
        /*0078*/ 	.word	0x00000001


	//----- nvinfo : EIATTR_CBANK_PARAM_SIZE
	.align		4
.L_23:
        /*007c*/ 	.byte	0x03, 0x19
        /*007e*/ 	.short	0x0024


	//----- nvinfo : EIATTR_PARAM_CBANK
	.align		4
        /*0080*/ 	.byte	0x04, 0x0a
        /*0082*/ 	.short	(.L_25 - .L_24)
	.align		4
.L_24:
        /*0084*/ 	.word	index@(.nv.constant0.triton_poi_fused_maximum_pow_sub_0)
        /*0088*/ 	.short	0x0210
        /*008a*/ 	.short	0x0024


	//----- nvinfo : EIATTR_SW_WAR
	.align		4
.L_25:
        /*008c*/ 	.byte	0x04, 0x36
        /*008e*/ 	.short	(.L_27 - .L_26)
.L_26:
        /*0090*/ 	.word	0x00000008
.L_27:


//--------------------- .nv.callgraph             --------------------------
	.section	.nv.callgraph,"",@"SHT_CUDA_CALLGRAPH"
	.align	4
	.sectionentsize	8
	.align		4
        /*0000*/ 	.word	0x00000000
	.align		4
        /*0004*/ 	.word	0xffffffff
	.align		4
        /*0008*/ 	.word	0x00000000
	.align		4
        /*000c*/ 	.word	0xfffffffe
	.align		4
        /*0010*/ 	.word	0x00000000
	.align		4
        /*0014*/ 	.word	0xfffffffd
	.align		4
        /*0018*/ 	.word	0x00000000
	.align		4
        /*001c*/ 	.word	0xfffffffc


//--------------------- .text.triton_poi_fused_maximum_pow_sub_0 --------------------------
	.section	.text.triton_poi_fused_maximum_pow_sub_0,"ax",@progbits
	.align	128
        .global         triton_poi_fused_maximum_pow_sub_0
        .type           triton_poi_fused_maximum_pow_sub_0,@function
        .size           triton_poi_fused_maximum_pow_sub_0,(.L_x_1 - triton_poi_fused_maximum_pow_sub_0)
        .other          triton_poi_fused_maximum_pow_sub_0,@"STO_CUDA_ENTRY STV_DEFAULT"
triton_poi_fused_maximum_pow_sub_0:
.text.triton_poi_fused_maximum_pow_sub_0:
[----:B------:R-:W0:Y:S01]  /*0000*/  LDC R1, c[0x0][0x28] ;  /* 0x00000a00ff017b82 */ /* 0x000e220000000800 */
[----:B------:R-:W1:Y:S07]  /*0010*/  S2R R0, SR_TID.X ;  /* 0x0000000000007919 */ /* 0x000e6e0000002100 */
[----:B------:R-:W2:Y:S01]  /*0020*/  LDC.64 R2, c[0x0][0x210] ;  /* 0x00008400ff027b82 */ /* 0x000ea20000000a00 */
[----:B------:R-:W-:Y:S01]  /*0030*/  CS2R R12, SRZ ;  /* 0x00000000000c7805 */ /* 0x000fe2000001ff00 */
[----:B------:R-:W-:Y:S01]  /*0040*/  ULDC.64 UR4, c[0x0][0x208] ;  /* 0x0000820000047ab9 */ /* 0x000fe20000000a00 */
[----:B------:R-:W3:Y:S05]  /*0050*/  S2R R11, SR_CTAID.X ;  /* 0x00000000000b7919 */ /* 0x000eea0000002500 */
[----:B------:R-:W4:Y:S08]  /*0060*/  LDC.64 R4, c[0x0][0x218] ;  /* 0x00008600ff047b82 */ /* 0x000f300000000a00 */
[----:B------:R-:W5:Y:S08]  /*0070*/  LDC.64 R6, c[0x0][0x220] ;  /* 0x00008800ff067b82 */ /* 0x000f700000000a00 */
[----:B------:R-:W2:Y:S01]  /*0080*/  LDC.64 R8, c[0x0][0x228] ;  /* 0x00008a00ff087b82 */ /* 0x000ea20000000a00 */
[----:B-1----:R-:W-:Y:S01]  /*0090*/  IMAD.SHL.U32 R0, R0, 0x2, RZ ;  /* 0x0000000200007824 */ /* 0x002fe200078e00ff */
[----:B----4-:R-:W4:Y:S04]  /*00a0*/  LDG.E R4, desc[UR4][R4.64] ;  /* 0x0000000404047981 */ /* 0x010f28000c1e1900 */
[----:B------:R-:W-:Y:S01]  /*00b0*/  LOP3.LUT R0, R0, 0xfe, RZ, 0xc0, !PT ;  /* 0x000000fe00007812 */ /* 0x000fe200078ec0ff */
[----:B-----5:R-:W5:Y:S04]  /*00c0*/  LDG.E R6, desc[UR4][R6.64] ;  /* 0x0000000406067981 */ /* 0x020f68000c1e1900 */
[----:B---3--:R-:W-:-:S04]  /*00d0*/  IMAD R11, R11, 0x100, R0 ;  /* 0x000001000b0b7824 */ /* 0x008fc800078e0200 */
[C---:B--2---:R-:W-:Y:S01]  /*00e0*/  IMAD.WIDE R2, R11.reuse, 0x4, R2 ;  /* 0x000000040b027825 */ /* 0x044fe200078e0202 */
[----:B------:R-:W-:-:S13]  /*00f0*/  ISETP.GE.AND P4, PT, R11, 0x100, PT ;  /* 0x000001000b00780c */ /* 0x000fda0003f86270 */
[----:B------:R-:W4:Y:S01]  /*0100*/  @!P4 LDG.E.64 R12, desc[UR4][R2.64] ;  /* 0x00000004020cc981 */ /* 0x000f22000c1e1b00 */
[----:B-----5:R-:W-:Y:S02]  /*0110*/  LOP3.LUT R0, R6, 0x80000000, RZ, 0x3c, !PT ;  /* 0x8000000006007812 */ /* 0x020fe400078e3cff */
[CC--:B----4-:R-:W-:Y:S02]  /*0120*/  FSETP.GT.AND P0, PT, R12.reuse, R4.reuse, PT ;  /* 0x000000040c00720b */ /* 0x0d0fe40003f04000 */
[C---:B------:R-:W-:Y:S02]  /*0130*/  FSETP.GT.AND P1, PT, R13.reuse, R4, PT ;  /* 0x000000040d00720b */ /* 0x040fe40003f24000 */
[----:B------:R-:W-:Y:S02]  /*0140*/  FSETP.NAN.AND P2, PT, R12, R12, PT ;  /* 0x0000000c0c00720b */ /* 0x000fe40003f48000 */
[----:B------:R-:W-:-:S07]  /*0150*/  FSETP.NAN.AND P3, PT, R13, R13, PT ;  /* 0x0000000d0d00720b */ /* 0x000fce0003f68000 */
[-C--:B------:R-:W-:Y:S02]  /*0160*/  @!P0 FSEL R12, R12, R4.reuse, P2 ;  /* 0x000000040c0c8208 */ /* 0x080fe40001000000 */
[----:B------:R-:W-:Y:S01]  /*0170*/  @!P1 FSEL R13, R13, R4, P3 ;  /* 0x000000040d0d9208 */ /* 0x000fe20001800000 */
[----:B0-----:R-:W-:-:S04]  /*0180*/  IMAD.WIDE R4, R11, 0x4, R8 ;  /* 0x000000040b047825 */ /* 0x001fc800078e0208 */
[--C-:B------:R-:W-:Y:S01]  /*0190*/  FFMA R12, R12, R12, R0.reuse ;  /* 0x0000000c0c0c7223 */ /* 0x100fe20000000000 */
[----:B------:R-:W-:Y:S01]  /*01a0*/  FFMA R13, R13, R13, R0 ;  /* 0x0000000d0d0d7223 */ /* 0x000fe20000000000 */
[----:B------:R-:W-:Y:S06]  /*01b0*/  @P4 EXIT ;  /* 0x000000000000494d */ /* 0x000fec0003800000 */
[----:B------:R-:W-:Y:S01]  /*01c0*/  STG.E.64 desc[UR4][R4.64], R12 ;  /* 0x0000000c04007986 */ /* 0x000fe2000c101b04 */
[----:B------:R-:W-:Y:S05]  /*01d0*/  EXIT ;  /* 0x000000000000794d */ /* 0x000fea0003800000 */
.L_x_0:
[----:B------:R-:W-:-:S00]  /*01e0*/  BRA `(.L_x_0) ;  /* 0xfffffffc00fc7947 */ /* 0x000fc0000383ffff */
[----:B------:R-:W-:-:S00]  /*01f0*/  NOP ;  /* 0x0000000000007918 */ /* 0x000fc00000000000 */
        /* <DEDUP_REMOVED lines=8> */
.L_x_1:


//--------------------- .nv.constant0.triton_poi_fused_maximum_pow_sub_0 --------------------------
	.section	.nv.constant0.triton_poi_fused_maximum_pow_sub_0,"a",@progbits
	.sectionflags	@""
	.align	4
.nv.constant0.triton_poi_fused_maximum_pow_sub_0:
	.zero		564
